//
// Generated by NVIDIA NVVM Compiler
//
// Compiler Build ID: CL-36424714
// Cuda compilation tools, release 13.0, V13.0.88
// Based on NVVM 20.0.0
//

.version 9.0
.target sm_100
.address_size 64

	// .globl	_Z11Sgemm_naivePfS_S_iii

.visible .entry _Z11Sgemm_naivePfS_S_iii(
	.param .u64 .ptr .align 1 _Z11Sgemm_naivePfS_S_iii_param_0,
	.param .u64 .ptr .align 1 _Z11Sgemm_naivePfS_S_iii_param_1,
	.param .u64 .ptr .align 1 _Z11Sgemm_naivePfS_S_iii_param_2,
	.param .u32 _Z11Sgemm_naivePfS_S_iii_param_3,
	.param .u32 _Z11Sgemm_naivePfS_S_iii_param_4,
	.param .u32 _Z11Sgemm_naivePfS_S_iii_param_5
)
{
	.reg .pred 	%p<13>;
	.reg .b32 	%r<79>;
	.reg .b32 	%f<65>;
	.reg .b64 	%rd<40>;

	ld.param.u64 	%rd5, [_Z11Sgemm_naivePfS_S_iii_param_0];
	ld.param.u64 	%rd6, [_Z11Sgemm_naivePfS_S_iii_param_1];
	ld.param.u64 	%rd4, [_Z11Sgemm_naivePfS_S_iii_param_2];
	ld.param.u32 	%r34, [_Z11Sgemm_naivePfS_S_iii_param_3];
	ld.param.u32 	%r32, [_Z11Sgemm_naivePfS_S_iii_param_4];
	ld.param.u32 	%r33, [_Z11Sgemm_naivePfS_S_iii_param_5];
	cvta.to.global.u64 	%rd1, %rd6;
	cvta.to.global.u64 	%rd2, %rd5;
	mov.u32 	%r35, %ctaid.x;
	mov.u32 	%r36, %ctaid.y;
	mov.u32 	%r37, %tid.x;
	mov.u32 	%r38, %tid.y;
	mov.u32 	%r39, %ntid.x;
	mad.lo.s32 	%r1, %r35, %r39, %r37;
	mov.u32 	%r40, %ntid.y;
	mad.lo.s32 	%r2, %r36, %r40, %r38;
	setp.ge.s32 	%p1, %r2, %r34;
	setp.ge.s32 	%p2, %r1, %r32;
	or.pred  	%p3, %p1, %p2;
	@%p3 bra 	$L__BB0_15;
	setp.lt.s32 	%p4, %r33, 1;
	mov.f32 	%f64, 0f00000000;
	@%p4 bra 	$L__BB0_14;
	mul.lo.s32 	%r3, %r32, %r2;
	and.b32  	%r4, %r33, 7;
	setp.lt.u32 	%p5, %r33, 8;
	mov.b32 	%r73, 0;
	mov.u32 	%r78, %r73;
	@%p5 bra 	$L__BB0_5;
	and.b32  	%r73, %r33, 2147483640;
	neg.s32 	%r67, %r73;
	shl.b32 	%r7, %r32, 3;
	add.s64 	%rd3, %rd2, 16;
	mov.b32 	%r78, 0;
	mul.wide.s32 	%rd11, %r32, 4;
	mov.u32 	%r65, %r3;
	mov.u32 	%r66, %r1;
$L__BB0_4:
	.pragma "nounroll";
	mul.wide.s32 	%rd7, %r65, 4;
	add.s64 	%rd8, %rd3, %rd7;
	ld.global.nc.f32 	%f4, [%rd8+-16];
	mul.wide.s32 	%rd9, %r66, 4;
	add.s64 	%rd10, %rd1, %rd9;
	ld.global.nc.f32 	%f5, [%rd10];
	cvt.rn.f32.s32 	%f6, %r78;
	fma.rn.f32 	%f7, %f4, %f5, %f6;
	cvt.rzi.s32.f32 	%r44, %f7;
	ld.global.nc.f32 	%f8, [%rd8+-12];
	add.s64 	%rd12, %rd10, %rd11;
	ld.global.nc.f32 	%f9, [%rd12];
	cvt.rn.f32.s32 	%f10, %r44;
	fma.rn.f32 	%f11, %f8, %f9, %f10;
	cvt.rzi.s32.f32 	%r45, %f11;
	ld.global.nc.f32 	%f12, [%rd8+-8];
	add.s64 	%rd13, %rd12, %rd11;
	ld.global.nc.f32 	%f13, [%rd13];
	cvt.rn.f32.s32 	%f14, %r45;
	fma.rn.f32 	%f15, %f12, %f13, %f14;
	cvt.rzi.s32.f32 	%r46, %f15;
	ld.global.nc.f32 	%f16, [%rd8+-4];
	add.s64 	%rd14, %rd13, %rd11;
	ld.global.nc.f32 	%f17, [%rd14];
	cvt.rn.f32.s32 	%f18, %r46;
	fma.rn.f32 	%f19, %f16, %f17, %f18;
	cvt.rzi.s32.f32 	%r47, %f19;
	ld.global.nc.f32 	%f20, [%rd8];
	add.s64 	%rd15, %rd14, %rd11;
	ld.global.nc.f32 	%f21, [%rd15];
	cvt.rn.f32.s32 	%f22, %r47;
	fma.rn.f32 	%f23, %f20, %f21, %f22;
	cvt.rzi.s32.f32 	%r48, %f23;
	ld.global.nc.f32 	%f24, [%rd8+4];
	add.s64 	%rd16, %rd15, %rd11;
	ld.global.nc.f32 	%f25, [%rd16];
	cvt.rn.f32.s32 	%f26, %r48;
	fma.rn.f32 	%f27, %f24, %f25, %f26;
	cvt.rzi.s32.f32 	%r49, %f27;
	ld.global.nc.f32 	%f28, [%rd8+8];
	add.s64 	%rd17, %rd16, %rd11;
	ld.global.nc.f32 	%f29, [%rd17];
	cvt.rn.f32.s32 	%f30, %r49;
	fma.rn.f32 	%f31, %f28, %f29, %f30;
	cvt.rzi.s32.f32 	%r50, %f31;
	ld.global.nc.f32 	%f32, [%rd8+12];
	add.s64 	%rd18, %rd17, %rd11;
	ld.global.nc.f32 	%f33, [%rd18];
	cvt.rn.f32.s32 	%f34, %r50;
	fma.rn.f32 	%f35, %f32, %f33, %f34;
	cvt.rzi.s32.f32 	%r78, %f35;
	add.s32 	%r67, %r67, 8;
	add.s32 	%r66, %r66, %r7;
	add.s32 	%r65, %r65, 8;
	setp.ne.s32 	%p6, %r67, 0;
	@%p6 bra 	$L__BB0_4;
$L__BB0_5:
	setp.eq.s32 	%p7, %r4, 0;
	@%p7 bra 	$L__BB0_13;
	and.b32  	%r19, %r33, 3;
	setp.lt.u32 	%p8, %r4, 4;
	@%p8 bra 	$L__BB0_8;
	add.s32 	%r52, %r73, %r3;
	mul.wide.s32 	%rd19, %r52, 4;
	add.s64 	%rd20, %rd2, %rd19;
	ld.global.nc.f32 	%f36, [%rd20];
	mad.lo.s32 	%r53, %r73, %r32, %r1;
	mul.wide.s32 	%rd21, %r53, 4;
	add.s64 	%rd22, %rd1, %rd21;
	ld.global.nc.f32 	%f37, [%rd22];
	cvt.rn.f32.s32 	%f38, %r78;
	fma.rn.f32 	%f39, %f36, %f37, %f38;
	cvt.rzi.s32.f32 	%r54, %f39;
	ld.global.nc.f32 	%f40, [%rd20+4];
	mul.wide.s32 	%rd23, %r32, 4;
	add.s64 	%rd24, %rd22, %rd23;
	ld.global.nc.f32 	%f41, [%rd24];
	cvt.rn.f32.s32 	%f42, %r54;
	fma.rn.f32 	%f43, %f40, %f41, %f42;
	cvt.rzi.s32.f32 	%r55, %f43;
	ld.global.nc.f32 	%f44, [%rd20+8];
	add.s64 	%rd25, %rd24, %rd23;
	ld.global.nc.f32 	%f45, [%rd25];
	cvt.rn.f32.s32 	%f46, %r55;
	fma.rn.f32 	%f47, %f44, %f45, %f46;
	cvt.rzi.s32.f32 	%r56, %f47;
	ld.global.nc.f32 	%f48, [%rd20+12];
	add.s64 	%rd26, %rd25, %rd23;
	ld.global.nc.f32 	%f49, [%rd26];
	cvt.rn.f32.s32 	%f50, %r56;
	fma.rn.f32 	%f51, %f48, %f49, %f50;
	cvt.rzi.s32.f32 	%r78, %f51;
	add.s32 	%r73, %r73, 4;
$L__BB0_8:
	setp.eq.s32 	%p9, %r19, 0;
	@%p9 bra 	$L__BB0_13;
	setp.eq.s32 	%p10, %r19, 1;
	@%p10 bra 	$L__BB0_11;
	add.s32 	%r58, %r73, %r3;
	mul.wide.s32 	%rd27, %r58, 4;
	add.s64 	%rd28, %rd2, %rd27;
	ld.global.nc.f32 	%f52, [%rd28];
	mad.lo.s32 	%r59, %r73, %r32, %r1;
	mul.wide.s32 	%rd29, %r59, 4;
	add.s64 	%rd30, %rd1, %rd29;
	ld.global.nc.f32 	%f53, [%rd30];
	cvt.rn.f32.s32 	%f54, %r78;
	fma.rn.f32 	%f55, %f52, %f53, %f54;
	cvt.rzi.s32.f32 	%r60, %f55;
	ld.global.nc.f32 	%f56, [%rd28+4];
	mul.wide.s32 	%rd31, %r32, 4;
	add.s64 	%rd32, %rd30, %rd31;
	ld.global.nc.f32 	%f57, [%rd32];
	cvt.rn.f32.s32 	%f58, %r60;
	fma.rn.f32 	%f59, %f56, %f57, %f58;
	cvt.rzi.s32.f32 	%r78, %f59;
	add.s32 	%r73, %r73, 2;
$L__BB0_11:
	and.b32  	%r61, %r33, 1;
	setp.eq.b32 	%p11, %r61, 1;
	not.pred 	%p12, %p11;
	@%p12 bra 	$L__BB0_13;
	add.s32 	%r62, %r73, %r3;
	mul.wide.s32 	%rd33, %r62, 4;
	add.s64 	%rd34, %rd2, %rd33;
	ld.global.nc.f32 	%f60, [%rd34];
	mad.lo.s32 	%r63, %r73, %r32, %r1;
	mul.wide.s32 	%rd35, %r63, 4;
	add.s64 	%rd36, %rd1, %rd35;
	ld.global.nc.f32 	%f61, [%rd36];
	cvt.rn.f32.s32 	%f62, %r78;
	fma.rn.f32 	%f63, %f60, %f61, %f62;
	cvt.rzi.s32.f32 	%r78, %f63;
$L__BB0_13:
	cvt.rn.f32.s32 	%f64, %r78;
$L__BB0_14:
	mad.lo.s32 	%r64, %r32, %r2, %r1;
	cvta.to.global.u64 	%rd37, %rd4;
	mul.wide.s32 	%rd38, %r64, 4;
	add.s64 	%rd39, %rd37, %rd38;
	st.global.f32 	[%rd39], %f64;
$L__BB0_15:
	ret;

}


// ===== COMPILED SASS (sm_100) =====

	.target	sm_100

	.elftype	@"ET_EXEC"


//--------------------- .note.nv.tkinfo           --------------------------
	.section	.note.nv.tkinfo,"",@"SHT_NOTE"
	.sectionflags	@"SHF_NOTE_NV_TKINFO"
	.tkinfo
        /*0018*/ 	.word	0x00000002
        /*0030*/ 	.string	""
        /*0030*/ 	.string	"ptxas"
        /*0030*/ 	.string	"Cuda compilation tools, release 13.0, V13.0.88"
        /*0030*/ 	.string	"Build cuda_13.0.r13.0/compiler.36424714_0"
        /*0030*/ 	.string	"-arch sm_100 -m 64 "



//--------------------- .note.nv.cuinfo           --------------------------
	.section	.note.nv.cuinfo,"",@"SHT_NOTE"
	.sectionflags	@"SHF_NOTE_NV_CUINFO"
        /*0018*/ 	.short	0x0002
        /*001a*/ 	.short	0x0064
        /*001c*/ 	.short	0x0082
	.zero		2


//--------------------- .nv.info                  --------------------------
	.section	.nv.info,"",@"SHT_CUDA_INFO"
	.align	4


	//----- nvinfo : EIATTR_REGCOUNT
	.align		4
        /*0000*/ 	.byte	0x04, 0x2f
        /*0002*/ 	.short	(.L_1 - .L_0)
	.align		4
.L_0:
        /*0004*/ 	.word	index@(_Z11Sgemm_naivePfS_S_iii)
        /*0008*/ 	.word	0x00000020


	//----- nvinfo : EIATTR_FRAME_SIZE
	.align		4
.L_1:
        /*000c*/ 	.byte	0x04, 0x11
        /*000e*/ 	.short	(.L_3 - .L_2)
	.align		4
.L_2:
        /*0010*/ 	.word	index@(_Z11Sgemm_naivePfS_S_iii)
        /*0014*/ 	.word	0x00000000


	//----- nvinfo : EIATTR_MIN_STACK_SIZE
	.align		4
.L_3:
        /*0018*/ 	.byte	0x04, 0x12
        /*001a*/ 	.short	(.L_5 - .L_4)
	.align		4
.L_4:
        /*001c*/ 	.word	index@(_Z11Sgemm_naivePfS_S_iii)
        /*0020*/ 	.word	0x00000000
.L_5:


//--------------------- .nv.compat                --------------------------
	.section	.nv.compat,"",@"SHT_CUDA_COMPAT_INFO"
	.align	4
        /*0000*/ 	.byte	0x02, 0x09, 0x00, 0x00, 0x02, 0x02, 0x01, 0x00, 0x02, 0x05, 0x05, 0x00, 0x03, 0x07, 0x01, 0x01
        /*0010*/ 	.byte	0x02, 0x03, 0x00, 0x00, 0x02, 0x06, 0x01, 0x00, 0x04, 0x0b, 0x08, 0x00, 0x09, 0x00, 0x00, 0x00
        /*0020*/ 	.byte	0x00, 0x00, 0x00, 0x00


//--------------------- .nv.info._Z11Sgemm_naivePfS_S_iii --------------------------
	.section	.nv.info._Z11Sgemm_naivePfS_S_iii,"",@"SHT_CUDA_INFO"
	.sectionflags	@""
	.align	4


	//----- nvinfo : EIATTR_CUDA_API_VERSION
	.align		4
        /*0000*/ 	.byte	0x04, 0x37
        /*0002*/ 	.short	(.L_7 - .L_6)
.L_6:
        /*0004*/ 	.word	0x00000082


	//----- nvinfo : EIATTR_KPARAM_INFO
	.align		4
.L_7:
        /*0008*/ 	.byte	0x04, 0x17
        /*000a*/ 	.short	(.L_9 - .L_8)
.L_8:
        /*000c*/ 	.word	0x00000000
        /*0010*/ 	.short	0x0005
        /*0012*/ 	.short	0x0020
        /*0014*/ 	.byte	0x00, 0xf0, 0x11, 0x00


	//----- nvinfo : EIATTR_KPARAM_INFO
	.align		4
.L_9:
        /*0018*/ 	.byte	0x04, 0x17
        /*001a*/ 	.short	(.L_11 - .L_10)
.L_10:
        /*001c*/ 	.word	0x00000000
        /*0020*/ 	.short	0x0004
        /*0022*/ 	.short	0x001c
        /*0024*/ 	.byte	0x00, 0xf0, 0x11, 0x00


	//----- nvinfo : EIATTR_KPARAM_INFO
	.align		4
.L_11:
        /*0028*/ 	.byte	0x04, 0x17
        /*002a*/ 	.short	(.L_13 - .L_12)
.L_12:
        /*002c*/ 	.word	0x00000000
        /*0030*/ 	.short	0x0003
        /*0032*/ 	.short	0x0018
        /*0034*/ 	.byte	0x00, 0xf0, 0x11, 0x00


	//----- nvinfo : EIATTR_KPARAM_INFO
	.align		4
.L_13:
        /*0038*/ 	.byte	0x04, 0x17
        /*003a*/ 	.short	(.L_15 - .L_14)
.L_14:
        /*003c*/ 	.word	0x00000000
        /*0040*/ 	.short	0x0002
        /*0042*/ 	.short	0x0010
        /*0044*/ 	.byte	0x00, 0xf5, 0x21, 0x00


	//----- nvinfo : EIATTR_KPARAM_INFO
	.align		4
.L_15:
        /*0048*/ 	.byte	0x04, 0x17
        /*004a*/ 	.short	(.L_17 - .L_16)
.L_16:
        /*004c*/ 	.word	0x00000000
        /*0050*/ 	.short	0x0001
        /*0052*/ 	.short	0x0008
        /*0054*/ 	.byte	0x00, 0xf5, 0x21, 0x00


	//----- nvinfo : EIATTR_KPARAM_INFO
	.align		4
.L_17:
        /*0058*/ 	.byte	0x04, 0x17
        /*005a*/ 	.short	(.L_19 - .L_18)
.L_18:
        /*005c*/ 	.word	0x00000000
        /*0060*/ 	.short	0x0000
        /*0062*/ 	.short	0x0000
        /*0064*/ 	.byte	0x00, 0xf5, 0x21, 0x00


	//----- nvinfo : EIATTR_SPARSE_MMA_MASK
	.align		4
.L_19:
        /*0068*/ 	.byte	0x03, 0x50
        /*006a*/ 	.short	0x0000


	//----- nvinfo : EIATTR_MAXREG_COUNT
	.align		4
        /*006c*/ 	.byte	0x03, 0x1b
        /*006e*/ 	.short	0x00ff


	//----- nvinfo : EIATTR_MERCURY_ISA_VERSION
	.align		4
        /*0070*/ 	.byte	0x03, 0x5f
        /*0072*/ 	.short	0x0101


	//----- nvinfo : EIATTR_VRC_CTA_INIT_COUNT
	.align		4
        /*0074*/ 	.byte	0x02, 0x4a
	.zero		1
	.zero		1


	//----- nvinfo : EIATTR_EXIT_INSTR_OFFSETS
	.align		4
        /*0078*/ 	.byte	0x04, 0x1c
        /*007a*/ 	.short	(.L_21 - .L_20)


	//   ....[0]....
.L_20:
        /*007c*/ 	.word	0x000000c0


	//   ....[1]....
        /*0080*/ 	.word	0x00000a30


	//----- nvinfo : EIATTR_CBANK_PARAM_SIZE
	.align		4
.L_21:
        /*0084*/ 	.byte	0x03, 0x19
        /*0086*/ 	.short	0x0024


	//----- nvinfo : EIATTR_PARAM_CBANK
	.align		4
        /*0088*/ 	.byte	0x04, 0x0a
        /*008a*/ 	.short	(.L_23 - .L_22)
	.align		4
.L_22:
        /*008c*/ 	.word	index@(.nv.constant0._Z11Sgemm_naivePfS_S_iii)
        /*0090*/ 	.short	0x0380
        /*0092*/ 	.short	0x0024


	//----- nvinfo : EIATTR_SW_WAR
	.align		4
.L_23:
        /*0094*/ 	.byte	0x04, 0x36
        /*0096*/ 	.short	(.L_25 - .L_24)
.L_24:
        /*0098*/ 	.word	0x00000008
.L_25:


//--------------------- .nv.callgraph             --------------------------
	.section	.nv.callgraph,"",@"SHT_CUDA_CALLGRAPH"
	.align	4
	.sectionentsize	8
	.align		4
        /*0000*/ 	.word	0x00000000
	.align		4
        /*0004*/ 	.word	0xffffffff
	.align		4
        /*0008*/ 	.word	0x00000000
	.align		4
        /*000c*/ 	.word	0xfffffffe
	.align		4
        /*0010*/ 	.word	0x00000000
	.align		4
        /*0014*/ 	.word	0xfffffffd
	.align		4
        /*0018*/ 	.word	0x00000000
	.align		4
        /*001c*/ 	.word	0xfffffffc


//--------------------- .text._Z11Sgemm_naivePfS_S_iii --------------------------
	.section	.text._Z11Sgemm_naivePfS_S_iii,"ax",@progbits
	.align	128
        .global         _Z11Sgemm_naivePfS_S_iii
        .type           _Z11Sgemm_naivePfS_S_iii,@function
        .size           _Z11Sgemm_naivePfS_S_iii,(.L_x_6 - _Z11Sgemm_naivePfS_S_iii)
        .other          _Z11Sgemm_naivePfS_S_iii,@"STO_CUDA_ENTRY STV_DEFAULT"
_Z11Sgemm_naivePfS_S_iii:
.text._Z11Sgemm_naivePfS_S_iii:
[----:B------:R-:W-:Y:S01]  /*0000*/  LDC R1, c[0x0][0x37c] ;  /* 0x0000df00ff017b82 */ /* 0x000fe20000000800 */
[----:B------:R-:W0:Y:S07]  /*0010*/  S2R R0, SR_TID.X ;  /* 0x0000000000007919 */ /* 0x000e2e0000002100 */
[----:B------:R-:W0:Y:S01]  /*0020*/  S2UR UR4, SR_CTAID.X ;  /* 0x00000000000479c3 */ /* 0x000e220000002500 */
[----:B------:R-:W1:Y:S07]  /*0030*/  S2R R2, SR_TID.Y ;  /* 0x0000000000027919 */ /* 0x000e6e0000002200 */
[----:B------:R-:W0:Y:S08]  /*0040*/  LDC R3, c[0x0][0x360] ;  /* 0x0000d800ff037b82 */ /* 0x000e300000000800 */
[----:B------:R-:W1:Y:S08]  /*0050*/  S2UR UR5, SR_CTAID.Y ;  /* 0x00000000000579c3 */ /* 0x000e700000002600 */
[----:B------:R-:W1:Y:S08]  /*0060*/  LDC R7, c[0x0][0x364] ;  /* 0x0000d900ff077b82 */ /* 0x000e700000000800 */
[----:B------:R-:W2:Y:S01]  /*0070*/  LDC.64 R4, c[0x0][0x398] ;  /* 0x0000e600ff047b82 */ /* 0x000ea20000000a00 */
[----:B0-----:R-:W-:-:S02]  /*0080*/  IMAD R0, R3, UR4, R0 ;  /* 0x0000000403007c24 */ /* 0x001fc4000f8e0200 */
[----:B-1----:R-:W-:-:S03]  /*0090*/  IMAD R2, R7, UR5, R2 ;  /* 0x0000000507027c24 */ /* 0x002fc6000f8e0202 */
[----:B--2---:R-:W-:-:S04]  /*00a0*/  ISETP.GE.AND P0, PT, R0, R5, PT ;  /* 0x000000050000720c */ /* 0x004fc80003f06270 */
[----:B------:R-:W-:-:S13]  /*00b0*/  ISETP.GE.OR P0, PT, R2, R4, P0 ;  /* 0x000000040200720c */ /* 0x000fda0000706670 */
[----:B------:R-:W-:Y:S05]  /*00c0*/  @P0 EXIT ;  /* 0x000000000000094d */ /* 0x000fea0003800000 */
[----:B------:R-:W0:Y:S01]  /*00d0*/  LDC R3, c[0x0][0x3a0] ;  /* 0x0000e800ff037b82 */ /* 0x000e220000000800 */
[----:B------:R-:W1:Y:S01]  /*00e0*/  LDCU.64 UR6, c[0x0][0x358] ;  /* 0x00006b00ff0677ac */ /* 0x000e620008000a00 */
[----:B------:R-:W-:Y:S01]  /*00f0*/  HFMA2 R9, -RZ, RZ, 0, 0 ;  /* 0x00000000ff097431 */ /* 0x000fe200000001ff */
[----:B0-----:R-:W-:-:S13]  /*0100*/  ISETP.GE.AND P0, PT, R3, 0x1, PT ;  /* 0x000000010300780c */ /* 0x001fda0003f06270 */
[----:B-1----:R-:W-:Y:S05]  /*0110*/  @!P0 BRA `(.L_x_0) ;  /* 0x0000000800348947 */ /* 0x002fea0003800000 */
[C---:B------:R-:W-:Y:S01]  /*0120*/  ISETP.GE.U32.AND P1, PT, R3.reuse, 0x8, PT ;  /* 0x000000080300780c */ /* 0x040fe20003f26070 */
[----:B------:R-:W-:Y:S01]  /*0130*/  IMAD R6, R2, R5, RZ ;  /* 0x0000000502067224 */ /* 0x000fe200078e02ff */
[----:B------:R-:W-:Y:S02]  /*0140*/  LOP3.LUT R4, R3, 0x7, RZ, 0xc0, !PT ;  /* 0x0000000703047812 */ /* 0x000fe400078ec0ff */
[----:B------:R-:W-:Y:S02]  /*0150*/  MOV R7, RZ ;  /* 0x000000ff00077202 */ /* 0x000fe40000000f00 */
[----:B------:R-:W-:Y:S02]  /*0160*/  ISETP.NE.AND P0, PT, R4, RZ, PT ;  /* 0x000000ff0400720c */ /* 0x000fe40003f05270 */
[----:B------:R-:W-:-:S05]  /*0170*/  MOV R20, RZ ;  /* 0x000000ff00147202 */ /* 0x000fca0000000f00 */
[----:B------:R-:W-:Y:S06]  /*0180*/  @!P1 BRA `(.L_x_1) ;  /* 0x0000000400049947 */ /* 0x000fec0003800000 */
[----:B------:R-:W0:Y:S01]  /*0190*/  LDCU.64 UR4, c[0x0][0x380] ;  /* 0x00007000ff0477ac */ /* 0x000e220008000a00 */
[----:B------:R-:W-:Y:S02]  /*01a0*/  LOP3.LUT R7, R3, 0x7ffffff8, RZ, 0xc0, !PT ;  /* 0x7ffffff803077812 */ /* 0x000fe400078ec0ff */
[----:B------:R-:W-:Y:S02]  /*01b0*/  MOV R20, RZ ;  /* 0x000000ff00147202 */ /* 0x000fe40000000f00 */
[----:B------:R-:W-:Y:S02]  /*01c0*/  MOV R10, R6 ;  /* 0x00000006000a7202 */ /* 0x000fe40000000f00 */
[----:B------:R-:W-:Y:S02]  /*01d0*/  MOV R8, R0 ;  /* 0x0000000000087202 */ /* 0x000fe40000000f00 */
[----:B------:R-:W-:Y:S01]  /*01e0*/  IADD3 R9, PT, PT, -R7, RZ, RZ ;  /* 0x000000ff07097210 */ /* 0x000fe20007ffe1ff */
[----:B0-----:R-:W-:-:S04]  /*01f0*/  UIADD3 UR4, UP0, UPT, UR4, 0x10, URZ ;  /* 0x0000001004047890 */ /* 0x001fc8000ff1e0ff */
[----:B------:R-:W-:-:S12]  /*0200*/  UIADD3.X UR5, UPT, UPT, URZ, UR5, URZ, UP0, !UPT ;  /* 0x00000005ff057290 */ /* 0x000fd800087fe4ff */
.L_x_2:
[----:B0-----:R-:W0:Y:S01]  /*0210*/  LDC.64 R28, c[0x0][0x388] ;  /* 0x0000e200ff1c7b82 */ /* 0x001e220000000a00 */
[----:B------:R-:W-:Y:S01]  /*0220*/  MOV R15, UR5 ;  /* 0x00000005000f7c02 */ /* 0x000fe20008000f00 */
[----:B------:R-:W-:-:S04]  /*0230*/  IMAD.U32 R14, RZ, RZ, UR4 ;  /* 0x00000004ff0e7e24 */ /* 0x000fc8000f8e00ff */
[----:B------:R-:W-:-:S05]  /*0240*/  IMAD.WIDE R14, R10, 0x4, R14 ;  /* 0x000000040a0e7825 */ /* 0x000fca00078e020e */
[----:B------:R-:W2:Y:S04]  /*0250*/  LDG.E.CONSTANT R22, desc[UR6][R14.64+-0x10] ;  /* 0xfffff0060e167981 */ /* 0x000ea8000c1e9900 */
[----:B------:R-:W3:Y:S04]  /*0260*/  LDG.E.CONSTANT R24, desc[UR6][R14.64+-0xc] ;  /* 0xfffff4060e187981 */ /* 0x000ee8000c1e9900 */
[----:B------:R-:W4:Y:S04]  /*0270*/  LDG.E.CONSTANT R12, desc[UR6][R14.64+-0x8] ;  /* 0xfffff8060e0c7981 */ /* 0x000f28000c1e9900 */
[----:B------:R-:W5:Y:S01]  /*0280*/  LDG.E.CONSTANT R25, desc[UR6][R14.64+-0x4] ;  /* 0xfffffc060e197981 */ /* 0x000f62000c1e9900 */
[----:B0-----:R-:W-:-:S03]  /*0290*/  IMAD.WIDE R28, R8, 0x4, R28 ;  /* 0x00000004081c7825 */ /* 0x001fc600078e021c */
[----:B------:R-:W5:Y:S04]  /*02a0*/  LDG.E.CONSTANT R27, desc[UR6][R14.64] ;  /* 0x000000060e1b7981 */ /* 0x000f68000c1e9900 */
[----:B------:R-:W2:Y:S01]  /*02b0*/  LDG.E.CONSTANT R23, desc[UR6][R28.64] ;  /* 0x000000061c177981 */ /* 0x000ea2000c1e9900 */
[----:B------:R-:W-:-:S05]  /*02c0*/  IMAD.WIDE R18, R5, 0x4, R28 ;  /* 0x0000000405127825 */ /* 0x000fca00078e021c */
[----:B------:R-:W3:Y:S01]  /*02d0*/  LDG.E.CONSTANT R11, desc[UR6][R18.64] ;  /* 0x00000006120b7981 */ /* 0x000ee2000c1e9900 */
[----:B------:R-:W-:-:S05]  /*02e0*/  IMAD.WIDE R16, R5, 0x4, R18 ;  /* 0x0000000405107825 */ /* 0x000fca00078e0212 */
[----:B------:R0:W4:Y:S02]  /*02f0*/  LDG.E.CONSTANT R13, desc[UR6][R16.64] ;  /* 0x00000006100d7981 */ /* 0x000124000c1e9900 */
[----:B0-----:R-:W-:-:S05]  /*0300*/  IMAD.WIDE R16, R5, 0x4, R16 ;  /* 0x0000000405107825 */ /* 0x001fca00078e0210 */
[----:B------:R0:W5:Y:S01]  /*0310*/  LDG.E.CONSTANT R26, desc[UR6][R16.64] ;  /* 0x00000006101a7981 */ /* 0x000162000c1e9900 */
[----:B------:R-:W-:-:S05]  /*0320*/  IMAD.WIDE R18, R5, 0x4, R16 ;  /* 0x0000000405127825 */ /* 0x000fca00078e0210 */
[----:B------:R-:W5:Y:S01]  /*0330*/  LDG.E.CONSTANT R28, desc[UR6][R18.64] ;  /* 0x00000006121c7981 */ /* 0x000f62000c1e9900 */
[----:B-1----:R-:W-:Y:S01]  /*0340*/  I2FP.F32.S32 R29, R20 ;  /* 0x00000014001d7245 */ /* 0x002fe20000201400 */
[C---:B------:R-:W-:Y:S02]  /*0350*/  IMAD.WIDE R20, R5.reuse, 0x4, R18 ;  /* 0x0000000405147825 */ /* 0x040fe400078e0212 */
[----:B------:R-:W5:Y:S04]  /*0360*/  LDG.E.CONSTANT R18, desc[UR6][R14.64+0x4] ;  /* 0x000004060e127981 */ /* 0x000f68000c1e9900 */
[----:B------:R-:W5:Y:S01]  /*0370*/  LDG.E.CONSTANT R19, desc[UR6][R20.64] ;  /* 0x0000000614137981 */ /* 0x000f62000c1e9900 */
[----:B--2---:R-:W-:Y:S01]  /*0380*/  FFMA R29, R22, R23, R29 ;  /* 0x00000017161d7223 */ /* 0x004fe2000000001d */
[----:B------:R-:W-:-:S02]  /*0390*/  IMAD.WIDE R22, R5, 0x4, R20 ;  /* 0x0000000405167825 */ /* 0x000fc400078e0214 */
[----:B------:R-:W2:Y:S04]  /*03a0*/  LDG.E.CONSTANT R20, desc[UR6][R14.64+0x8] ;  /* 0x000008060e147981 */ /* 0x000ea8000c1e9900 */
[----:B------:R1:W2:Y:S04]  /*03b0*/  LDG.E.CONSTANT R21, desc[UR6][R14.64+0xc] ;  /* 0x00000c060e157981 */ /* 0x0002a8000c1e9900 */
[----:B------:R5:W2:Y:S01]  /*03c0*/  LDG.E.CONSTANT R15, desc[UR6][R22.64] ;  /* 0x00000006160f7981 */ /* 0x000aa2000c1e9900 */
[----:B0-----:R-:W-:-:S06]  /*03d0*/  IMAD.WIDE R16, R5, 0x4, R22 ;  /* 0x0000000405107825 */ /* 0x001fcc00078e0216 */
[----:B------:R-:W2:Y:S01]  /*03e0*/  LDG.E.CONSTANT R16, desc[UR6][R16.64] ;  /* 0x0000000610107981 */ /* 0x000ea2000c1e9900 */
[----:B------:R-:W0:Y:S02]  /*03f0*/  F2I.TRUNC.NTZ R29, R29 ;  /* 0x0000001d001d7305 */ /* 0x000e24000020f100 */
[----:B0-----:R-:W-:-:S05]  /*0400*/  I2FP.F32.S32 R29, R29 ;  /* 0x0000001d001d7245 */ /* 0x001fca0000201400 */
[----:B---3--:R-:W-:-:S06]  /*0410*/  FFMA R11, R24, R11, R29 ;  /* 0x0000000b180b7223 */ /* 0x008fcc000000001d */
[----:B------:R-:W0:Y:S02]  /*0420*/  F2I.TRUNC.NTZ R11, R11 ;  /* 0x0000000b000b7305 */ /* 0x000e24000020f100 */
[----:B0-----:R-:W-:-:S05]  /*0430*/  I2FP.F32.S32 R24, R11 ;  /* 0x0000000b00187245 */ /* 0x001fca0000201400 */
[----:B----4-:R-:W-:-:S06]  /*0440*/  FFMA R12, R12, R13, R24 ;  /* 0x0000000d0c0c7223 */ /* 0x010fcc0000000018 */
[----:B------:R-:W1:Y:S02]  /*0450*/  F2I.TRUNC.NTZ R12, R12 ;  /* 0x0000000c000c7305 */ /* 0x000e64000020f100 */
[----:B-1----:R-:W-:-:S05]  /*0460*/  I2FP.F32.S32 R14, R12 ;  /* 0x0000000c000e7245 */ /* 0x002fca0000201400 */
[----:B-----5:R-:W-:-:S06]  /*0470*/  FFMA R14, R25, R26, R14 ;  /* 0x0000001a190e7223 */ /* 0x020fcc000000000e */
[----:B------:R-:W0:Y:S02]  /*0480*/  F2I.TRUNC.NTZ R14, R14 ;  /* 0x0000000e000e7305 */ /* 0x000e24000020f100 */
[----:B0-----:R-:W-:-:S05]  /*0490*/  I2FP.F32.S32 R22, R14 ;  /* 0x0000000e00167245 */ /* 0x001fca0000201400 */
[----:B------:R-:W-:-:S06]  /*04a0*/  FFMA R22, R27, R28, R22 ;  /* 0x0000001c1b167223 */ /* 0x000fcc0000000016 */
[----:B------:R-:W0:Y:S02]  /*04b0*/  F2I.TRUNC.NTZ R22, R22 ;  /* 0x0000001600167305 */ /* 0x000e24000020f100 */
[----:B0-----:R-:W-:-:S05]  /*04c0*/  I2FP.F32.S32 R13, R22 ;  /* 0x00000016000d7245 */ /* 0x001fca0000201400 */
[----:B------:R-:W-:-:S06]  /*04d0*/  FFMA R13, R18, R19, R13 ;  /* 0x00000013120d7223 */ /* 0x000fcc000000000d */
[----:B------:R-:W0:Y:S02]  /*04e0*/  F2I.TRUNC.NTZ R13, R13 ;  /* 0x0000000d000d7305 */ /* 0x000e24000020f100 */
[----:B0-----:R-:W-:Y:S02]  /*04f0*/  I2FP.F32.S32 R11, R13 ;  /* 0x0000000d000b7245 */ /* 0x001fe40000201400 */
[----:B------:R-:W-:-:S04]  /*0500*/  IADD3 R9, PT, PT, R9, 0x8, RZ ;  /* 0x0000000809097810 */ /* 0x000fc80007ffe0ff */
[----:B------:R-:W-:Y:S02]  /*0510*/  ISETP.NE.AND P1, PT, R9, RZ, PT ;  /* 0x000000ff0900720c */ /* 0x000fe40003f25270 */
[----:B------:R-:W-:Y:S02]  /*0520*/  LEA R8, R5, R8, 0x3 ;  /* 0x0000000805087211 */ /* 0x000fe400078e18ff */
[----:B------:R-:W-:Y:S01]  /*0530*/  IADD3 R10, PT, PT, R10, 0x8, RZ ;  /* 0x000000080a0a7810 */ /* 0x000fe20007ffe0ff */
[----:B--2---:R-:W-:-:S06]  /*0540*/  FFMA R11, R20, R15, R11 ;  /* 0x0000000f140b7223 */ /* 0x004fcc000000000b */
[----:B------:R-:W0:Y:S02]  /*0550*/  F2I.TRUNC.NTZ R11, R11 ;  /* 0x0000000b000b7305 */ /* 0x000e24000020f100 */
[----:B0-----:R-:W-:-:S05]  /*0560*/  I2FP.F32.S32 R12, R11 ;  /* 0x0000000b000c7245 */ /* 0x001fca0000201400 */
[----:B------:R-:W-:-:S04]  /*0570*/  FFMA R12, R21, R16, R12 ;  /* 0x00000010150c7223 */ /* 0x000fc8000000000c */
[----:B------:R0:W1:Y:S01]  /*0580*/  F2I.TRUNC.NTZ R20, R12 ;  /* 0x0000000c00147305 */ /* 0x000062000020f100 */
[----:B------:R-:W-:Y:S05]  /*0590*/  @P1 BRA `(.L_x_2) ;  /* 0xfffffffc001c1947 */ /* 0x000fea000383ffff */
.L_x_1:
[----:B------:R-:W-:Y:S05]  /*05a0*/  @!P0 BRA `(.L_x_3) ;  /* 0x00000004000c8947 */ /* 0x000fea0003800000 */
[----:B------:R-:W-:Y:S02]  /*05b0*/  ISETP.GE.U32.AND P0, PT, R4, 0x4, PT ;  /* 0x000000040400780c */ /* 0x000fe40003f06070 */
[----:B------:R-:W-:-:S04]  /*05c0*/  LOP3.LUT R18, R3, 0x3, RZ, 0xc0, !PT ;  /* 0x0000000303127812 */ /* 0x000fc800078ec0ff */
[----:B------:R-:W-:-:S07]  /*05d0*/  ISETP.NE.AND P1, PT, R18, RZ, PT ;  /* 0x000000ff1200720c */ /* 0x000fce0003f25270 */
[----:B------:R-:W-:Y:S06]  /*05e0*/  @!P0 BRA `(.L_x_4) ;  /* 0x0000000000788947 */ /* 0x000fec0003800000 */
[----:B------:R-:W2:Y:S01]  /*05f0*/  LDC.64 R8, c[0x0][0x380] ;  /* 0x0000e000ff087b82 */ /* 0x000ea20000000a00 */
[----:B------:R-:W-:Y:S02]  /*0600*/  IMAD.IADD R11, R6, 0x1, R7 ;  /* 0x00000001060b7824 */ /* 0x000fe400078e0207 */
[----:B------:R-:W-:-:S05]  /*0610*/  IMAD R13, R7, R5, R0 ;  /* 0x00000005070d7224 */ /* 0x000fca00078e0200 */
[----:B------:R-:W3:Y:S01]  /*0620*/  LDC.64 R14, c[0x0][0x388] ;  /* 0x0000e200ff0e7b82 */ /* 0x000ee20000000a00 */
[----:B--2---:R-:W-:-:S05]  /*0630*/  IMAD.WIDE R8, R11, 0x4, R8 ;  /* 0x000000040b087825 */ /* 0x004fca00078e0208 */
[----:B------:R-:W2:Y:S01]  /*0640*/  LDG.E.CONSTANT R4, desc[UR6][R8.64] ;  /* 0x0000000608047981 */ /* 0x000ea2000c1e9900 */
[----:B---3--:R-:W-:-:S03]  /*0650*/  IMAD.WIDE R14, R13, 0x4, R14 ;  /* 0x000000040d0e7825 */ /* 0x008fc600078e020e */
[----:B------:R-:W3:Y:S04]  /*0660*/  LDG.E.CONSTANT R22, desc[UR6][R8.64+0x4] ;  /* 0x0000040608167981 */ /* 0x000ee8000c1e9900 */
[----:B------:R-:W2:Y:S01]  /*0670*/  LDG.E.CONSTANT R19, desc[UR6][R14.64] ;  /* 0x000000060e137981 */ /* 0x000ea2000c1e9900 */
[----:B------:R-:W-:-:S03]  /*0680*/  IMAD.WIDE R16, R5, 0x4, R14 ;  /* 0x0000000405107825 */ /* 0x000fc600078e020e */
[----:B------:R-:W4:Y:S04]  /*0690*/  LDG.E.CONSTANT R24, desc[UR6][R8.64+0x8] ;  /* 0x0000080608187981 */ /* 0x000f28000c1e9900 */
[----:B------:R-:W3:Y:S01]  /*06a0*/  LDG.E.CONSTANT R23, desc[UR6][R16.64] ;  /* 0x0000000610177981 */ /* 0x000ee2000c1e9900 */
[----:B------:R-:W-:-:S03]  /*06b0*/  IMAD.WIDE R10, R5, 0x4, R16 ;  /* 0x00000004050a7825 */ /* 0x000fc600078e0210 */
[----:B------:R5:W5:Y:S04]  /*06c0*/  LDG.E.CONSTANT R26, desc[UR6][R8.64+0xc] ;  /* 0x00000c06081a7981 */ /* 0x000b68000c1e9900 */
[----:B------:R-:W4:Y:S01]  /*06d0*/  LDG.E.CONSTANT R25, desc[UR6][R10.64] ;  /* 0x000000060a197981 */ /* 0x000f22000c1e9900 */
[----:B0-----:R-:W-:-:S06]  /*06e0*/  IMAD.WIDE R12, R5, 0x4, R10 ;  /* 0x00000004050c7825 */ /* 0x001fcc00078e020a */
[----:B------:R-:W5:Y:S01]  /*06f0*/  LDG.E.CONSTANT R13, desc[UR6][R12.64] ;  /* 0x000000060c0d7981 */ /* 0x000f62000c1e9900 */
[----:B-1----:R-:W-:Y:S02]  /*0700*/  I2FP.F32.S32 R21, R20 ;  /* 0x0000001400157245 */ /* 0x002fe40000201400 */
[----:B------:R-:W-:-:S03]  /*0710*/  IADD3 R7, PT, PT, R7, 0x4, RZ ;  /* 0x0000000407077810 */ /* 0x000fc60007ffe0ff */
[----:B--2---:R-:W-:-:S06]  /*0720*/  FFMA R4, R4, R19, R21 ;  /* 0x0000001304047223 */ /* 0x004fcc0000000015 */
[----:B------:R-:W0:Y:S02]  /*0730*/  F2I.TRUNC.NTZ R4, R4 ;  /* 0x0000000400047305 */ /* 0x000e24000020f100 */
[----:B0-----:R-:W-:-:S05]  /*0740*/  I2FP.F32.S32 R15, R4 ;  /* 0x00000004000f7245 */ /* 0x001fca0000201400 */
[----:B---3--:R-:W-:-:S06]  /*0750*/  FFMA R15, R22, R23, R15 ;  /* 0x00000017160f7223 */ /* 0x008fcc000000000f */
[----:B------:R-:W0:Y:S02]  /*0760*/  F2I.TRUNC.NTZ R15, R15 ;  /* 0x0000000f000f7305 */ /* 0x000e24000020f100 */
[----:B0-----:R-:W-:-:S05]  /*0770*/  I2FP.F32.S32 R17, R15 ;  /* 0x0000000f00117245 */ /* 0x001fca0000201400 */
[----:B----4-:R-:W-:-:S06]  /*0780*/  FFMA R17, R24, R25, R17 ;  /* 0x0000001918117223 */ /* 0x010fcc0000000011 */
[----:B------:R-:W5:Y:S02]  /*0790*/  F2I.TRUNC.NTZ R17, R17 ;  /* 0x0000001100117305 */ /* 0x000f64000020f100 */
[----:B-----5:R-:W-:-:S05]  /*07a0*/  I2FP.F32.S32 R9, R17 ;  /* 0x0000001100097245 */ /* 0x020fca0000201400 */
[----:B------:R-:W-:-:S04]  /*07b0*/  FFMA R9, R26, R13, R9 ;  /* 0x0000000d1a097223 */ /* 0x000fc80000000009 */
[----:B------:R2:W3:Y:S03]  /*07c0*/  F2I.TRUNC.NTZ R20, R9 ;  /* 0x0000000900147305 */ /* 0x0004e6000020f100 */
.L_x_4:
[----:B------:R-:W-:Y:S05]  /*07d0*/  @!P1 BRA `(.L_x_3) ;  /* 0x0000000000809947 */ /* 0x000fea0003800000 */
[----:B--2---:R-:W2:Y:S01]  /*07e0*/  LDC.64 R8, c[0x0][0x380] ;  /* 0x0000e000ff087b82 */ /* 0x004ea20000000a00 */
[----:B------:R-:W-:-:S07]  /*07f0*/  ISETP.NE.AND P0, PT, R18, 0x1, PT ;  /* 0x000000011200780c */ /* 0x000fce0003f05270 */
[----:B------:R-:W4:Y:S06]  /*0800*/  LDC.64 R10, c[0x0][0x388] ;  /* 0x0000e200ff0a7b82 */ /* 0x000f2c0000000a00 */
[----:B------:R-:W-:Y:S01]  /*0810*/  @P0 IADD3 R13, PT, PT, R6, R7, RZ ;  /* 0x00000007060d0210 */ /* 0x000fe20007ffe0ff */
[----:B------:R-:W-:-:S04]  /*0820*/  @P0 IMAD R17, R7, R5, R0 ;  /* 0x0000000507110224 */ /* 0x000fc800078e0200 */
[----:B--2---:R-:W-:Y:S02]  /*0830*/  @P0 IMAD.WIDE R8, R13, 0x4, R8 ;  /* 0x000000040d080825 */ /* 0x004fe400078e0208 */
[----:B0-----:R-:W0:Y:S03]  /*0840*/  LDC.64 R12, c[0x0][0x380] ;  /* 0x0000e000ff0c7b82 */ /* 0x001e260000000a00 */
[----:B------:R-:W2:Y:S01]  /*0850*/  @P0 LDG.E.CONSTANT R15, desc[UR6][R8.64] ;  /* 0x00000006080f0981 */ /* 0x000ea2000c1e9900 */
[----:B----4-:R-:W-:Y:S01]  /*0860*/  @P0 IMAD.WIDE R16, R17, 0x4, R10 ;  /* 0x0000000411100825 */ /* 0x010fe200078e020a */
[----:B------:R-:W-:-:S03]  /*0870*/  LOP3.LUT R3, R3, 0x1, RZ, 0xc0, !PT ;  /* 0x0000000103037812 */ /* 0x000fc600078ec0ff */
[----:B------:R-:W4:Y:S01]  /*0880*/  LDC.64 R10, c[0x0][0x388] ;  /* 0x0000e200ff0a7b82 */ /* 0x000f220000000a00 */
[----:B------:R-:W5:Y:S04]  /*0890*/  @P0 LDG.E.CONSTANT R14, desc[UR6][R8.64+0x4] ;  /* 0x00000406080e0981 */ /* 0x000f68000c1e9900 */
[----:B------:R-:W2:Y:S01]  /*08a0*/  @P0 LDG.E.CONSTANT R4, desc[UR6][R16.64] ;  /* 0x0000000610040981 */ /* 0x000ea2000c1e9900 */
[----:B------:R-:W-:Y:S01]  /*08b0*/  @P0 IMAD.WIDE R18, R5, 0x4, R16 ;  /* 0x0000000405120825 */ /* 0x000fe200078e0210 */
[----:B------:R-:W-:-:S05]  /*08c0*/  ISETP.NE.U32.AND P1, PT, R3, 0x1, PT ;  /* 0x000000010300780c */ /* 0x000fca0003f25070 */
[----:B------:R-:W5:Y:S01]  /*08d0*/  @P0 LDG.E.CONSTANT R19, desc[UR6][R18.64] ;  /* 0x0000000612130981 */ /* 0x000f62000c1e9900 */
[----:B------:R-:W-:-:S07]  /*08e0*/  @P0 IADD3 R7, PT, PT, R7, 0x2, RZ ;  /* 0x0000000207070810 */ /* 0x000fce0007ffe0ff */
[----:B------:R-:W-:Y:S01]  /*08f0*/  @!P1 IADD3 R3, PT, PT, R6, R7, RZ ;  /* 0x0000000706039210 */ /* 0x000fe20007ffe0ff */
[----:B------:R-:W-:-:S04]  /*0900*/  @!P1 IMAD R7, R7, R5, R0 ;  /* 0x0000000507079224 */ /* 0x000fc800078e0200 */
[----:B0-----:R-:W-:-:S04]  /*0910*/  @!P1 IMAD.WIDE R12, R3, 0x4, R12 ;  /* 0x00000004030c9825 */ /* 0x001fc800078e020c */
[----:B----4-:R-:W-:Y:S02]  /*0920*/  @!P1 IMAD.WIDE R10, R7, 0x4, R10 ;  /* 0x00000004070a9825 */ /* 0x010fe400078e020a */
[----:B------:R-:W4:Y:S04]  /*0930*/  @!P1 LDG.E.CONSTANT R12, desc[UR6][R12.64] ;  /* 0x000000060c0c9981 */ /* 0x000f28000c1e9900 */
[----:B------:R-:W4:Y:S01]  /*0940*/  @!P1 LDG.E.CONSTANT R11, desc[UR6][R10.64] ;  /* 0x000000060a0b9981 */ /* 0x000f22000c1e9900 */
[----:B-1-3--:R-:W-:-:S05]  /*0950*/  @P0 I2FP.F32.S32 R6, R20 ;  /* 0x0000001400060245 */ /* 0x00afca0000201400 */
[----:B--2---:R-:W-:-:S06]  /*0960*/  @P0 FFMA R4, R15, R4, R6 ;  /* 0x000000040f040223 */ /* 0x004fcc0000000006 */
[----:B------:R-:W0:Y:S02]  /*0970*/  @P0 F2I.TRUNC.NTZ R4, R4 ;  /* 0x0000000400040305 */ /* 0x000e24000020f100 */
[----:B0-----:R-:W-:-:S05]  /*0980*/  @P0 I2FP.F32.S32 R3, R4 ;  /* 0x0000000400030245 */ /* 0x001fca0000201400 */
[----:B-----5:R-:W-:-:S04]  /*0990*/  @P0 FFMA R14, R14, R19, R3 ;  /* 0x000000130e0e0223 */ /* 0x020fc80000000003 */
[----:B------:R-:W0:Y:S02]  /*09a0*/  @P0 F2I.TRUNC.NTZ R20, R14 ;  /* 0x0000000e00140305 */ /* 0x000e24000020f100 */
[----:B0-----:R-:W-:-:S05]  /*09b0*/  @!P1 I2FP.F32.S32 R3, R20 ;  /* 0x0000001400039245 */ /* 0x001fca0000201400 */
[----:B----4-:R-:W-:-:S04]  /*09c0*/  @!P1 FFMA R3, R12, R11, R3 ;  /* 0x0000000b0c039223 */ /* 0x010fc80000000003 */
[----:B------:R4:W0:Y:S03]  /*09d0*/  @!P1 F2I.TRUNC.NTZ R20, R3 ;  /* 0x0000000300149305 */ /* 0x000826000020f100 */
.L_x_3:
[----:B0123--:R-:W-:-:S07]  /*09e0*/  I2FP.F32.S32 R9, R20 ;  /* 0x0000001400097245 */ /* 0x00ffce0000201400 */
.L_x_0:
[----:B------:R-:W0:Y:S01]  /*09f0*/  LDC.64 R6, c[0x0][0x390] ;  /* 0x0000e400ff067b82 */ /* 0x000e220000000a00 */
[----:B----4-:R-:W-:-:S04]  /*0a00*/  IMAD R3, R2, R5, R0 ;  /* 0x0000000502037224 */ /* 0x010fc800078e0200 */
[----:B0-----:R-:W-:-:S05]  /*0a10*/  IMAD.WIDE R2, R3, 0x4, R6 ;  /* 0x0000000403027825 */ /* 0x001fca00078e0206 */
[----:B------:R-:W-:Y:S01]  /*0a20*/  STG.E desc[UR6][R2.64], R9 ;  /* 0x0000000902007986 */ /* 0x000fe2000c101906 */
[----:B------:R-:W-:Y:S05]  /*0a30*/  EXIT ;  /* 0x000000000000794d */ /* 0x000fea0003800000 */
.L_x_5:
[----:B------:R-:W-:-:S00]  /*0a40*/  BRA `(.L_x_5) ;  /* 0xfffffffc00fc7947 */ /* 0x000fc0000383ffff */
[----:B------:R-:W-:-:S00]  /*0a50*/  NOP ;  /* 0x0000000000007918 */ /* 0x000fc00000000000 */
        /* <DEDUP_REMOVED lines=10> */
.L_x_6:


//--------------------- .nv.shared.reserved.0     --------------------------
	.section	.nv.shared.reserved.0,"aw",@nobits
	.weak		__nv_reservedSMEM_offset_0_alias
	.size		__nv_reservedSMEM_offset_0_alias, 0, 64
	.other		__nv_reservedSMEM_offset_0_alias,@"STO_CUDA_RESERVED_SHARED STV_DEFAULT"
__nv_reservedSMEM_offset_0_alias:
	.zero		0
	.zero		64


//--------------------- .nv.constant0._Z11Sgemm_naivePfS_S_iii --------------------------
	.section	.nv.constant0._Z11Sgemm_naivePfS_S_iii,"a",@progbits
	.sectionflags	@""
	.align	4
.nv.constant0._Z11Sgemm_naivePfS_S_iii:
	.zero		932


//--------------------- SYMBOLS --------------------------

	.type		.nv.reservedSmem.offset0,@object
	.size		.nv.reservedSmem.offset0,0x4
